	.headerflags	@"EF_CUDA_TEXMODE_UNIFIED EF_CUDA_64BIT_ADDRESS EF_CUDA_ACCELERATORS EF_CUDA_SM90 EF_CUDA_VIRTUAL_SM(EF_CUDA_SM90)"
	.elftype	@"ET_EXEC"


//--------------------- .nv.info                  --------------------------
	.section	.nv.info,"",@"SHT_CUDA_INFO"
	.align	4


	//----- nvinfo : EIATTR_REGCOUNT
	.align		4
        /*0000*/ 	.byte	0x04, 0x2f
        /*0002*/ 	.short	(.L_1 - .L_0)
	.align		4
.L_0:
        /*0004*/ 	.word	index@(triton_poi_fused_convolution_leaky_relu_0)
        /*0008*/ 	.word	0x00000012


	//----- nvinfo : EIATTR_MIN_STACK_SIZE
	.align		4
.L_1:
        /*000c*/ 	.byte	0x04, 0x12
        /*000e*/ 	.short	(.L_3 - .L_2)
	.align		4
.L_2:
        /*0010*/ 	.word	index@(triton_poi_fused_convolution_leaky_relu_0)
        /*0014*/ 	.word	0x00000000


	//----- nvinfo : EIATTR_FRAME_SIZE
	.align		4
.L_3:
        /*0018*/ 	.byte	0x04, 0x11
        /*001a*/ 	.short	(.L_5 - .L_4)
	.align		4
.L_4:
        /*001c*/ 	.word	index@(triton_poi_fused_convolution_leaky_relu_0)
        /*0020*/ 	.word	0x00000000


	//----- nvinfo : EIATTR_MIN_STACK_SIZE
	.align		4
.L_5:
        /*0024*/ 	.byte	0x04, 0x12
        /*0026*/ 	.short	(.L_7 - .L_6)
	.align		4
.L_6:
        /*0028*/ 	.word	index@(triton_poi_fused_convolution_leaky_relu_0)
        /*002c*/ 	.word	0x00000000
.L_7:


//--------------------- .nv.info.triton_poi_fused_convolution_leaky_relu_0 --------------------------
	.section	.nv.info.triton_poi_fused_convolution_leaky_relu_0,"",@"SHT_CUDA_INFO"
	.sectionflags	@""
	.align	4


	//----- nvinfo : EIATTR_CUDA_API_VERSION
	.align		4
        /*0000*/ 	.byte	0x04, 0x37
        /*0002*/ 	.short	(.L_9 - .L_8)
.L_8:
        /*0004*/ 	.word	0x0000007c


	//----- nvinfo : EIATTR_KPARAM_INFO
	.align		4
.L_9:
        /*0008*/ 	.byte	0x04, 0x17
        /*000a*/ 	.short	(.L_11 - .L_10)
.L_10:
        /*000c*/ 	.word	0x00000000
        /*0010*/ 	.short	0x0003
        /*0012*/ 	.short	0x0018
        /*0014*/ 	.byte	0x00, 0xf0, 0x11, 0x00


	//----- nvinfo : EIATTR_KPARAM_INFO
	.align		4
.L_11:
        /*0018*/ 	.byte	0x04, 0x17
        /*001a*/ 	.short	(.L_13 - .L_12)
.L_12:
        /*001c*/ 	.word	0x00000000
        /*0020*/ 	.short	0x0002
        /*0022*/ 	.short	0x0010
        /*0024*/ 	.byte	0x00, 0xf4, 0x21, 0x00


	//----- nvinfo : EIATTR_KPARAM_INFO
	.align		4
.L_13:
        /*0028*/ 	.byte	0x04, 0x17
        /*002a*/ 	.short	(.L_15 - .L_14)
.L_14:
        /*002c*/ 	.word	0x00000000
        /*0030*/ 	.short	0x0001
        /*0032*/ 	.short	0x0008
        /*0034*/ 	.byte	0x00, 0xf4, 0x21, 0x00


	//----- nvinfo : EIATTR_KPARAM_INFO
	.align		4
.L_15:
        /*0038*/ 	.byte	0x04, 0x17
        /*003a*/ 	.short	(.L_17 - .L_16)
.L_16:
        /*003c*/ 	.word	0x00000000
        /*0040*/ 	.short	0x0000
        /*0042*/ 	.short	0x0000
        /*0044*/ 	.byte	0x00, 0xf4, 0x21, 0x00


	//----- nvinfo : EIATTR_SPARSE_MMA_MASK
	.align		4
.L_17:
        /*0048*/ 	.byte	0x03, 0x50
        /*004a*/ 	.short	0x0000


	//----- nvinfo : EIATTR_MAXREG_COUNT
	.align		4
        /*004c*/ 	.byte	0x03, 0x1b
        /*004e*/ 	.short	0x00ff


	//----- nvinfo : EIATTR_EXIT_INSTR_OFFSETS
	.align		4
        /*0050*/ 	.byte	0x04, 0x1c
        /*0052*/ 	.short	(.L_19 - .L_18)


	//   ....[0]....
.L_18:
        /*0054*/ 	.word	0x000002d0


	//   ....[1]....
        /*0058*/ 	.word	0x000002f0


	//----- nvinfo : EIATTR_REQNTID
	.align		4
.L_19:
        /*005c*/ 	.byte	0x04, 0x10
        /*005e*/ 	.short	(.L_21 - .L_20)
.L_20:
        /*0060*/ 	.word	0x00000080
        /*0064*/ 	.word	0x00000001
        /*0068*/ 	.word	0x00000001


	//----- nvinfo : EIATTR_CBANK_PARAM_SIZE
	.align		4
.L_21:
        /*006c*/ 	.byte	0x03, 0x19
        /*006e*/ 	.short	0x001c


	//----- nvinfo : EIATTR_PARAM_CBANK
	.align		4
        /*0070*/ 	.byte	0x04, 0x0a
        /*0072*/ 	.short	(.L_23 - .L_22)
	.align		4
.L_22:
        /*0074*/ 	.word	index@(.nv.constant0.triton_poi_fused_convolution_leaky_relu_0)
        /*0078*/ 	.short	0x0210
        /*007a*/ 	.short	0x001c


	//----- nvinfo : EIATTR_SW_WAR
	.align		4
.L_23:
        /*007c*/ 	.byte	0x04, 0x36
        /*007e*/ 	.short	(.L_25 - .L_24)
.L_24:
        /*0080*/ 	.word	0x00000008
.L_25:


//--------------------- .nv.callgraph             --------------------------
	.section	.nv.callgraph,"",@"SHT_CUDA_CALLGRAPH"
	.align	4
	.sectionentsize	8
	.align		4
        /*0000*/ 	.word	0x00000000
	.align		4
        /*0004*/ 	.word	0xffffffff
	.align		4
        /*0008*/ 	.word	0x00000000
	.align		4
        /*000c*/ 	.word	0xfffffffe
	.align		4
        /*0010*/ 	.word	0x00000000
	.align		4
        /*0014*/ 	.word	0xfffffffd
	.align		4
        /*0018*/ 	.word	0x00000000
	.align		4
        /*001c*/ 	.word	0xfffffffc


//--------------------- .text.triton_poi_fused_convolution_leaky_relu_0 --------------------------
	.section	.text.triton_poi_fused_convolution_leaky_relu_0,"ax",@progbits
	.align	128
        .global         triton_poi_fused_convolution_leaky_relu_0
        .type           triton_poi_fused_convolution_leaky_relu_0,@function
        .size           triton_poi_fused_convolution_leaky_relu_0,(.L_x_1 - triton_poi_fused_convolution_leaky_relu_0)
        .other          triton_poi_fused_convolution_leaky_relu_0,@"STO_CUDA_ENTRY STV_DEFAULT"
triton_poi_fused_convolution_leaky_relu_0:
.text.triton_poi_fused_convolution_leaky_relu_0:
[----:B------:R-:W0:Y:S02]  /*0000*/  LDC R1, c[0x0][0x28] ;  /* 0x00000a00ff017b82 */ /* 0x000e240000000800 */
[----:B------:R-:W1:Y:S01]  /*0010*/  S2R R0, SR_TID.X ;  /* 0x0000000000007919 */ /* 0x000e620000002100 */
[----:B------:R-:W2:Y:S01]  /*0020*/  LDC.64 R4, c[0x0][0x218] ;  /* 0x00008600ff047b82 */ /* 0x000ea20000000a00 */
[----:B------:R-:W-:Y:S01]  /*0030*/  IMAD.MOV.U32 R13, RZ, RZ, RZ ;  /* 0x000000ffff0d7224 */ /* 0x000fe200078e00ff */
[----:B------:R-:W-:Y:S01]  /*0040*/  ULDC.64 UR4, c[0x0][0x208] ;  /* 0x0000820000047ab9 */ /* 0x000fe20000000a00 */
[----:B------:R-:W3:Y:S01]  /*0050*/  S2R R7, SR_CTAID.X ;  /* 0x0000000000077919 */ /* 0x000ee20000002500 */
[----:B------:R-:W-:-:S04]  /*0060*/  ULDC.64 UR6, c[0x0][0x220] ;  /* 0x0000880000067ab9 */ /* 0x000fc80000000a00 */
[----:B------:R-:W4:Y:S01]  /*0070*/  LDC.64 R2, c[0x0][0x210] ;  /* 0x00008400ff027b82 */ /* 0x000f220000000a00 */
[----:B-1----:R-:W-:-:S05]  /*0080*/  IMAD.SHL.U32 R0, R0, 0x2, RZ ;  /* 0x0000000200007824 */ /* 0x002fca00078e00ff */
[----:B------:R-:W-:-:S05]  /*0090*/  LOP3.LUT R0, R0, 0xfe, RZ, 0xc0, !PT ;  /* 0x000000fe00007812 */ /* 0x000fca00078ec0ff */
[----:B---3--:R-:W-:-:S04]  /*00a0*/  IMAD R7, R7, 0x100, R0 ;  /* 0x0000010007077824 */ /* 0x008fc800078e0200 */
[C---:B------:R-:W-:Y:S01]  /*00b0*/  VIADD R0, R7.reuse, 0x1 ;  /* 0x0000000107007836 */ /* 0x040fe20000000000 */
[C---:B------:R-:W-:Y:S01]  /*00c0*/  ISETP.GE.AND P2, PT, R7.reuse, 0x190, PT ;  /* 0x000001900700780c */ /* 0x040fe20003f46270 */
[----:B------:R-:W-:-:S04]  /*00d0*/  IMAD.HI R6, R7, 0x51eb851f, RZ ;  /* 0x51eb851f07067827 */ /* 0x000fc800078e02ff */
[----:B------:R-:W-:Y:S01]  /*00e0*/  IMAD.HI R0, R0, 0x51eb851f, RZ ;  /* 0x51eb851f00007827 */ /* 0x000fe200078e02ff */
[----:B------:R-:W-:-:S03]  /*00f0*/  SHF.R.U32.HI R9, RZ, 0x1f, R6 ;  /* 0x0000001fff097819 */ /* 0x000fc60000011606 */
[----:B----4-:R-:W-:Y:S01]  /*0100*/  IMAD.WIDE R2, R7, 0x4, R2 ;  /* 0x0000000407027825 */ /* 0x010fe200078e0202 */
[----:B------:R-:W-:Y:S02]  /*0110*/  SHF.R.U32.HI R11, RZ, 0x1f, R0 ;  /* 0x0000001fff0b7819 */ /* 0x000fe40000011600 */
[----:B------:R-:W-:Y:S02]  /*0120*/  LEA.HI.SX32 R9, R6, R9, 0x1d ;  /* 0x0000000906097211 */ /* 0x000fe400078feaff */
[----:B------:R-:W-:Y:S02]  /*0130*/  LEA.HI.SX32 R11, R0, R11, 0x1d ;  /* 0x0000000b000b7211 */ /* 0x000fe400078feaff */
[----:B------:R-:W-:Y:S02]  /*0140*/  LEA.HI R0, R9, R9, RZ, 0x2 ;  /* 0x0000000909007211 */ /* 0x000fe400078f10ff */
[----:B------:R-:W-:Y:S02]  /*0150*/  LEA.HI R6, R11, R11, RZ, 0x2 ;  /* 0x0000000b0b067211 */ /* 0x000fe400078f10ff */
[----:B------:R-:W-:-:S02]  /*0160*/  LOP3.LUT R0, R0, 0xfffffffc, RZ, 0xc0, !PT ;  /* 0xfffffffc00007812 */ /* 0x000fc400078ec0ff */
[----:B------:R-:W-:-:S03]  /*0170*/  LOP3.LUT R6, R6, 0xfffffffc, RZ, 0xc0, !PT ;  /* 0xfffffffc06067812 */ /* 0x000fc600078ec0ff */
[----:B------:R-:W-:Y:S02]  /*0180*/  IMAD.IADD R9, R9, 0x1, -R0 ;  /* 0x0000000109097824 */ /* 0x000fe400078e0a00 */
[----:B------:R-:W-:Y:S02]  /*0190*/  IMAD.IADD R11, R11, 0x1, -R6 ;  /* 0x000000010b0b7824 */ /* 0x000fe400078e0a06 */
[----:B--2---:R-:W-:-:S04]  /*01a0*/  IMAD.WIDE R8, R9, 0x4, R4 ;  /* 0x0000000409087825 */ /* 0x004fc800078e0204 */
[----:B------:R-:W-:Y:S01]  /*01b0*/  IMAD.WIDE R4, R11, 0x4, R4 ;  /* 0x000000040b047825 */ /* 0x000fe200078e0204 */
[----:B------:R-:W-:Y:S01]  /*01c0*/  CS2R R10, SRZ ;  /* 0x00000000000a7805 */ /* 0x000fe2000001ff00 */
[----:B------:R-:W2:Y:S02]  /*01d0*/  @!P2 LDG.E.EL R13, desc[UR4][R8.64] ;  /* 0x00000004080da981 */ /* 0x000ea4000c2e1900 */
[----:B------:R-:W-:-:S03]  /*01e0*/  IMAD.MOV.U32 R0, RZ, RZ, RZ ;  /* 0x000000ffff007224 */ /* 0x000fc600078e00ff */
[----:B------:R-:W2:Y:S04]  /*01f0*/  @!P2 LDG.E.64 R10, desc[UR4][R2.64] ;  /* 0x00000004020aa981 */ /* 0x000ea8000c1e1b00 */
[----:B------:R-:W3:Y:S01]  /*0200*/  @!P2 LDG.E.EL R0, desc[UR4][R4.64] ;  /* 0x000000040400a981 */ /* 0x000ee2000c2e1900 */
[----:B------:R-:W-:-:S04]  /*0210*/  IADD3 R6, P3, R7, UR6, RZ ;  /* 0x0000000607067c10 */ /* 0x000fc8000ff7e0ff */
[----:B------:R-:W-:Y:S02]  /*0220*/  LEA.HI.X.SX32 R7, R7, UR7, 0x1, P3 ;  /* 0x0000000707077c11 */ /* 0x000fe400098f0eff */
[----:B--2---:R-:W-:Y:S02]  /*0230*/  FSETP.GT.AND P1, PT, R10, -R13, PT ;  /* 0x8000000d0a00720b */ /* 0x004fe40003f24000 */
[----:B---3--:R-:W-:Y:S02]  /*0240*/  FSETP.GT.AND P0, PT, R11, -R0, PT ;  /* 0x800000000b00720b */ /* 0x008fe40003f04000 */
[----:B------:R-:W-:Y:S02]  /*0250*/  SEL R12, RZ, 0x1, !P1 ;  /* 0x00000001ff0c7807 */ /* 0x000fe40004800000 */
[----:B------:R-:W-:Y:S01]  /*0260*/  SEL R15, RZ, 0x100, !P0 ;  /* 0x00000100ff0f7807 */ /* 0x000fe20004000000 */
[----:B------:R-:W-:-:S04]  /*0270*/  FADD R10, R13, R10 ;  /* 0x0000000a0d0a7221 */ /* 0x000fc80000000000 */
[----:B------:R-:W-:Y:S02]  /*0280*/  IMAD.IADD R15, R12, 0x1, R15 ;  /* 0x000000010c0f7824 */ /* 0x000fe400078e020f */
[----:B------:R-:W-:Y:S01]  /*0290*/  FADD R11, R0, R11 ;  /* 0x0000000b000b7221 */ /* 0x000fe20000000000 */
[----:B------:R-:W-:Y:S02]  /*02a0*/  @!P1 FMUL R10, RZ, R10 ;  /* 0x0000000aff0a9220 */ /* 0x000fe40000400000 */
[----:B------:R1:W-:Y:S01]  /*02b0*/  @!P2 STG.E.U16 desc[UR4][R6.64], R15 ;  /* 0x0000000f0600a986 */ /* 0x0003e2000c101504 */
[----:B------:R-:W-:Y:S01]  /*02c0*/  @!P0 FMUL R11, RZ, R11 ;  /* 0x0000000bff0b8220 */ /* 0x000fe20000400000 */
[----:B------:R-:W-:Y:S06]  /*02d0*/  @P2 EXIT ;  /* 0x000000000000294d */ /* 0x000fec0003800000 */
[----:B------:R-:W-:Y:S01]  /*02e0*/  STG.E.64 desc[UR4][R2.64], R10 ;  /* 0x0000000a02007986 */ /* 0x000fe2000c101b04 */
[----:B------:R-:W-:Y:S05]  /*02f0*/  EXIT ;  /* 0x000000000000794d */ /* 0x000fea0003800000 */
.L_x_0:
[----:B------:R-:W-:-:S00]  /*0300*/  BRA `(.L_x_0) ;  /* 0xfffffffc00fc7947 */ /* 0x000fc0000383ffff */
[----:B------:R-:W-:-:S00]  /*0310*/  NOP ;  /* 0x0000000000007918 */ /* 0x000fc00000000000 */
        /* <DEDUP_REMOVED lines=14> */
.L_x_1:


//--------------------- .nv.constant0.triton_poi_fused_convolution_leaky_relu_0 --------------------------
	.section	.nv.constant0.triton_poi_fused_convolution_leaky_relu_0,"a",@progbits
	.sectionflags	@""
	.align	4
.nv.constant0.triton_poi_fused_convolution_leaky_relu_0:
	.zero		556
